	.headerflags	@"EF_CUDA_TEXMODE_UNIFIED EF_CUDA_64BIT_ADDRESS EF_CUDA_ACCELERATORS EF_CUDA_SM90 EF_CUDA_VIRTUAL_SM(EF_CUDA_SM90)"
	.elftype	@"ET_EXEC"


//--------------------- .nv.info                  --------------------------
	.section	.nv.info,"",@"SHT_CUDA_INFO"
	.align	4


	//----- nvinfo : EIATTR_REGCOUNT
	.align		4
        /*0000*/ 	.byte	0x04, 0x2f
        /*0002*/ 	.short	(.L_3 - .L_2)
	.align		4
.L_2:
        /*0004*/ 	.word	index@(triton_poi_fused__native_batch_norm_legit_no_training_add_convolution_relu_1)
        /*0008*/ 	.word	0x0000001a


	//----- nvinfo : EIATTR_MIN_STACK_SIZE
	.align		4
.L_3:
        /*000c*/ 	.byte	0x04, 0x12
        /*000e*/ 	.short	(.L_5 - .L_4)
	.align		4
.L_4:
        /*0010*/ 	.word	index@(triton_poi_fused__native_batch_norm_legit_no_training_add_convolution_relu_1)
        /*0014*/ 	.word	0x00000000


	//----- nvinfo : EIATTR_FRAME_SIZE
	.align		4
.L_5:
        /*0018*/ 	.byte	0x04, 0x11
        /*001a*/ 	.short	(.L_7 - .L_6)
	.align		4
.L_6:
        /*001c*/ 	.word	index@(triton_poi_fused__native_batch_norm_legit_no_training_add_convolution_relu_1)
        /*0020*/ 	.word	0x00000000


	//----- nvinfo : EIATTR_MIN_STACK_SIZE
	.align		4
.L_7:
        /*0024*/ 	.byte	0x04, 0x12
        /*0026*/ 	.short	(.L_9 - .L_8)
	.align		4
.L_8:
        /*0028*/ 	.word	index@(triton_poi_fused__native_batch_norm_legit_no_training_add_convolution_relu_1)
        /*002c*/ 	.word	0x00000000
.L_9:


//--------------------- .nv.info.triton_poi_fused__native_batch_norm_legit_no_training_add_convolution_relu_1 --------------------------
	.section	.nv.info.triton_poi_fused__native_batch_norm_legit_no_training_add_convolution_relu_1,"",@"SHT_CUDA_INFO"
	.sectionflags	@""
	.align	4


	//----- nvinfo : EIATTR_CUDA_API_VERSION
	.align		4
        /*0000*/ 	.byte	0x04, 0x37
        /*0002*/ 	.short	(.L_11 - .L_10)
.L_10:
        /*0004*/ 	.word	0x0000007c


	//----- nvinfo : EIATTR_KPARAM_INFO
	.align		4
.L_11:
        /*0008*/ 	.byte	0x04, 0x17
        /*000a*/ 	.short	(.L_13 - .L_12)
.L_12:
        /*000c*/ 	.word	0x00000000
        /*0010*/ 	.short	0x0007
        /*0012*/ 	.short	0x0038
        /*0014*/ 	.byte	0x00, 0xf0, 0x11, 0x00


	//----- nvinfo : EIATTR_KPARAM_INFO
	.align		4
.L_13:
        /*0018*/ 	.byte	0x04, 0x17
        /*001a*/ 	.short	(.L_15 - .L_14)
.L_14:
        /*001c*/ 	.word	0x00000000
        /*0020*/ 	.short	0x0006
        /*0022*/ 	.short	0x0030
        /*0024*/ 	.byte	0x00, 0xf4, 0x21, 0x00


	//----- nvinfo : EIATTR_KPARAM_INFO
	.align		4
.L_15:
        /*0028*/ 	.byte	0x04, 0x17
        /*002a*/ 	.short	(.L_17 - .L_16)
.L_16:
        /*002c*/ 	.word	0x00000000
        /*0030*/ 	.short	0x0005
        /*0032*/ 	.short	0x0028
        /*0034*/ 	.byte	0x00, 0xf4, 0x21, 0x00


	//----- nvinfo : EIATTR_KPARAM_INFO
	.align		4
.L_17:
        /*0038*/ 	.byte	0x04, 0x17
        /*003a*/ 	.short	(.L_19 - .L_18)
.L_18:
        /*003c*/ 	.word	0x00000000
        /*0040*/ 	.short	0x0004
        /*0042*/ 	.short	0x0020
        /*0044*/ 	.byte	0x00, 0xf4, 0x21, 0x00


	//----- nvinfo : EIATTR_KPARAM_INFO
	.align		4
.L_19:
        /*0048*/ 	.byte	0x04, 0x17
        /*004a*/ 	.short	(.L_21 - .L_20)
.L_20:
        /*004c*/ 	.word	0x00000000
        /*0050*/ 	.short	0x0003
        /*0052*/ 	.short	0x0018
        /*0054*/ 	.byte	0x00, 0xf4, 0x21, 0x00


	//----- nvinfo : EIATTR_KPARAM_INFO
	.align		4
.L_21:
        /*0058*/ 	.byte	0x04, 0x17
        /*005a*/ 	.short	(.L_23 - .L_22)
.L_22:
        /*005c*/ 	.word	0x00000000
        /*0060*/ 	.short	0x0002
        /*0062*/ 	.short	0x0010
        /*0064*/ 	.byte	0x00, 0xf4, 0x21, 0x00


	//----- nvinfo : EIATTR_KPARAM_INFO
	.align		4
.L_23:
        /*0068*/ 	.byte	0x04, 0x17
        /*006a*/ 	.short	(.L_25 - .L_24)
.L_24:
        /*006c*/ 	.word	0x00000000
        /*0070*/ 	.short	0x0001
        /*0072*/ 	.short	0x0008
        /*0074*/ 	.byte	0x00, 0xf4, 0x21, 0x00


	//----- nvinfo : EIATTR_KPARAM_INFO
	.align		4
.L_25:
        /*0078*/ 	.byte	0x04, 0x17
        /*007a*/ 	.short	(.L_27 - .L_26)
.L_26:
        /*007c*/ 	.word	0x00000000
        /*0080*/ 	.short	0x0000
        /*0082*/ 	.short	0x0000
        /*0084*/ 	.byte	0x00, 0xf4, 0x21, 0x00


	//----- nvinfo : EIATTR_SPARSE_MMA_MASK
	.align		4
.L_27:
        /*0088*/ 	.byte	0x03, 0x50
        /*008a*/ 	.short	0x0000


	//----- nvinfo : EIATTR_MAXREG_COUNT
	.align		4
        /*008c*/ 	.byte	0x03, 0x1b
        /*008e*/ 	.short	0x00ff


	//----- nvinfo : EIATTR_EXIT_INSTR_OFFSETS
	.align		4
        /*0090*/ 	.byte	0x04, 0x1c
        /*0092*/ 	.short	(.L_29 - .L_28)


	//   ....[0]....
.L_28:
        /*0094*/ 	.word	0x00000520


	//   ....[1]....
        /*0098*/ 	.word	0x00000540


	//----- nvinfo : EIATTR_REQNTID
	.align		4
.L_29:
        /*009c*/ 	.byte	0x04, 0x10
        /*009e*/ 	.short	(.L_31 - .L_30)
.L_30:
        /*00a0*/ 	.word	0x00000080
        /*00a4*/ 	.word	0x00000001
        /*00a8*/ 	.word	0x00000001


	//----- nvinfo : EIATTR_CBANK_PARAM_SIZE
	.align		4
.L_31:
        /*00ac*/ 	.byte	0x03, 0x19
        /*00ae*/ 	.short	0x003c


	//----- nvinfo : EIATTR_PARAM_CBANK
	.align		4
        /*00b0*/ 	.byte	0x04, 0x0a
        /*00b2*/ 	.short	(.L_33 - .L_32)
	.align		4
.L_32:
        /*00b4*/ 	.word	index@(.nv.constant0.triton_poi_fused__native_batch_norm_legit_no_training_add_convolution_relu_1)
        /*00b8*/ 	.short	0x0210
        /*00ba*/ 	.short	0x003c


	//----- nvinfo : EIATTR_SW_WAR
	.align		4
.L_33:
        /*00bc*/ 	.byte	0x04, 0x36
        /*00be*/ 	.short	(.L_35 - .L_34)
.L_34:
        /*00c0*/ 	.word	0x00000008
.L_35:


//--------------------- .nv.callgraph             --------------------------
	.section	.nv.callgraph,"",@"SHT_CUDA_CALLGRAPH"
	.align	4
	.sectionentsize	8
	.align		4
        /*0000*/ 	.word	0x00000000
	.align		4
        /*0004*/ 	.word	0xffffffff
	.align		4
        /*0008*/ 	.word	0x00000000
	.align		4
        /*000c*/ 	.word	0xfffffffe
	.align		4
        /*0010*/ 	.word	0x00000000
	.align		4
        /*0014*/ 	.word	0xfffffffd
	.align		4
        /*0018*/ 	.word	0x00000000
	.align		4
        /*001c*/ 	.word	0xfffffffc


//--------------------- .nv.constant4             --------------------------
	.section	.nv.constant4,"a",@progbits
	.align	8
	.align		8
.nv.constant4:
        /*0000*/ 	.dword	_$_str
	.align		8
        /*0008*/ 	.dword	_$_str_$_2


//--------------------- .text.triton_poi_fused__native_batch_norm_legit_no_training_add_convolution_relu_1 --------------------------
	.section	.text.triton_poi_fused__native_batch_norm_legit_no_training_add_convolution_relu_1,"ax",@progbits
	.align	128
        .global         triton_poi_fused__native_batch_norm_legit_no_training_add_convolution_relu_1
        .type           triton_poi_fused__native_batch_norm_legit_no_training_add_convolution_relu_1,@function
        .size           triton_poi_fused__native_batch_norm_legit_no_training_add_convolution_relu_1,(.L_x_1 - triton_poi_fused__native_batch_norm_legit_no_training_add_convolution_relu_1)
        .other          triton_poi_fused__native_batch_norm_legit_no_training_add_convolution_relu_1,@"STO_CUDA_ENTRY STV_DEFAULT"
triton_poi_fused__native_batch_norm_legit_no_training_add_convolution_relu_1:
.text.triton_poi_fused__native_batch_norm_legit_no_training_add_convolution_relu_1:
[----:B------:R-:W0:Y:S01]  /*0000*/  LDC R1, c[0x0][0x28] ;  /* 0x00000a00ff017b82 */ /* 0x000e220000000800 */
[----:B------:R-:W1:Y:S07]  /*0010*/  S2R R0, SR_TID.X ;  /* 0x0000000000007919 */ /* 0x000e6e0000002100 */
[----:B------:R-:W2:Y:S01]  /*0020*/  LDC.64 R10, c[0x0][0x228] ;  /* 0x00008a00ff0a7b82 */ /* 0x000ea20000000a00 */
[----:B------:R-:W-:Y:S01]  /*0030*/  CS2R R14, SRZ ;  /* 0x00000000000e7805 */ /* 0x000fe2000001ff00 */
[----:B------:R-:W-:Y:S01]  /*0040*/  ULDC.64 UR4, c[0x0][0x208] ;  /* 0x0000820000047ab9 */ /* 0x000fe20000000a00 */
[----:B------:R-:W3:Y:S05]  /*0050*/  S2R R5, SR_CTAID.X ;  /* 0x0000000000057919 */ /* 0x000eea0000002500 */
[----:B------:R-:W4:Y:S08]  /*0060*/  LDC.64 R16, c[0x0][0x218] ;  /* 0x00008600ff107b82 */ /* 0x000f300000000a00 */
[----:B------:R-:W5:Y:S08]  /*0070*/  LDC.64 R18, c[0x0][0x220] ;  /* 0x00008800ff127b82 */ /* 0x000f700000000a00 */
[----:B------:R-:W4:Y:S01]  /*0080*/  LDC.64 R8, c[0x0][0x230] ;  /* 0x00008c00ff087b82 */ /* 0x000f220000000a00 */
[----:B-1----:R-:W-:-:S07]  /*0090*/  SHF.L.U32 R0, R0, 0x1, RZ ;  /* 0x0000000100007819 */ /* 0x002fce00000006ff */
[----:B------:R-:W1:Y:S01]  /*00a0*/  LDC.64 R6, c[0x0][0x238] ;  /* 0x00008e00ff067b82 */ /* 0x000e620000000a00 */
[----:B---3--:R-:W-:Y:S02]  /*00b0*/  SHF.R.S32.HI R3, RZ, 0x17, R5 ;  /* 0x00000017ff037819 */ /* 0x008fe40000011405 */
[----:B------:R-:W-:Y:S02]  /*00c0*/  LOP3.LUT R0, R0, 0xfe, RZ, 0xc0, !PT ;  /* 0x000000fe00007812 */ /* 0x000fe400078ec0ff */
[----:B------:R-:W-:Y:S02]  /*00d0*/  SGXT R3, R3, 0x1 ;  /* 0x000000010303781a */ /* 0x000fe40000000200 */
[----:B------:R-:W-:Y:S02]  /*00e0*/  LEA R0, R5, R0, 0x8 ;  /* 0x0000000005007211 */ /* 0x000fe400078e40ff */
[----:B------:R-:W3:Y:S02]  /*00f0*/  LDC.64 R4, c[0x0][0x210] ;  /* 0x00008400ff047b82 */ /* 0x000ee40000000a00 */
[----:B------:R-:W-:-:S02]  /*0100*/  LEA.HI R3, R3, R0, RZ, 0x4 ;  /* 0x0000000003037211 */ /* 0x000fc400078f20ff */
[----:B------:R-:W-:Y:S02]  /*0110*/  ISETP.GE.AND P0, PT, R0, 0x100, PT ;  /* 0x000001000000780c */ /* 0x000fe40003f06270 */
[----:B------:R-:W-:-:S04]  /*0120*/  SHF.R.S32.HI R3, RZ, 0x4, R3 ;  /* 0x00000004ff037819 */ /* 0x000fc80000011403 */
[----:B------:R-:W-:-:S04]  /*0130*/  LEA.HI R2, R3, R3, RZ, 0x2 ;  /* 0x0000000303027211 */ /* 0x000fc800078f10ff */
[----:B------:R-:W-:-:S04]  /*0140*/  LOP3.LUT R2, R2, 0xfffffffc, RZ, 0xc0, !PT ;  /* 0xfffffffc02027812 */ /* 0x000fc800078ec0ff */
[----:B------:R-:W-:-:S05]  /*0150*/  IADD3 R21, R3, -R2, RZ ;  /* 0x8000000203157210 */ /* 0x000fca0007ffe0ff */
[----:B--2---:R-:W-:-:S05]  /*0160*/  IMAD.WIDE R10, R21, 0x4, R10 ;  /* 0x00000004150a7825 */ /* 0x004fca00078e020a */
[----:B------:R-:W2:Y:S04]  /*0170*/  @!P0 LDG.E.EL R15, desc[UR4][R10.64] ;  /* 0x000000040a0f8981 */ /* 0x000ea8000c2e1900 */
[----:B------:R1:W2:Y:S01]  /*0180*/  @!P0 LDG.E.EL R14, desc[UR4][R10.64] ;  /* 0x000000040a0e8981 */ /* 0x0002a2000c2e1900 */
[----:B------:R-:W-:Y:S02]  /*0190*/  CS2R R12, SRZ ;  /* 0x00000000000c7805 */ /* 0x000fe4000001ff00 */
[----:B------:R-:W-:Y:S01]  /*01a0*/  CS2R R2, SRZ ;  /* 0x0000000000027805 */ /* 0x000fe2000001ff00 */
[----:B---3--:R-:W-:-:S04]  /*01b0*/  IMAD.WIDE R4, R0, 0x4, R4 ;  /* 0x0000000400047825 */ /* 0x008fc800078e0204 */
[C---:B----4-:R-:W-:Y:S01]  /*01c0*/  IMAD.WIDE R16, R21.reuse, 0x4, R16 ;  /* 0x0000000415107825 */ /* 0x050fe200078e0210 */
[----:B------:R-:W3:Y:S01]  /*01d0*/  @!P0 LDG.E.64 R2, desc[UR4][R4.64] ;  /* 0x0000000404028981 */ /* 0x000ee2000c1e1b00 */
[----:B-1----:R-:W-:Y:S02]  /*01e0*/  CS2R R10, SRZ ;  /* 0x00000000000a7805 */ /* 0x002fe4000001ff00 */
[C---:B-----5:R-:W-:Y:S01]  /*01f0*/  IMAD.WIDE R22, R21.reuse, 0x4, R18 ;  /* 0x0000000415167825 */ /* 0x060fe200078e0212 */
[----:B------:R-:W3:Y:S04]  /*0200*/  @!P0 LDG.E.EL R12, desc[UR4][R16.64] ;  /* 0x00000004100c8981 */ /* 0x000ee8000c2e1900 */
[----:B------:R-:W4:Y:S01]  /*0210*/  @!P0 LDG.E.EL R13, desc[UR4][R16.64] ;  /* 0x00000004100d8981 */ /* 0x000f22000c2e1900 */
[----:B0-----:R-:W-:Y:S01]  /*0220*/  IMAD.WIDE R8, R21, 0x4, R8 ;  /* 0x0000000415087825 */ /* 0x001fe200078e0208 */
[----:B------:R-:W-:-:S02]  /*0230*/  CS2R R18, SRZ ;  /* 0x0000000000127805 */ /* 0x000fc4000001ff00 */
[----:B------:R-:W5:Y:S01]  /*0240*/  @!P0 LDG.E.EL R11, desc[UR4][R22.64] ;  /* 0x00000004160b8981 */ /* 0x000f62000c2e1900 */
[----:B------:R-:W-:Y:S01]  /*0250*/  IMAD.WIDE R6, R21, 0x4, R6 ;  /* 0x0000000415067825 */ /* 0x000fe200078e0206 */
[----:B------:R-:W-:Y:S02]  /*0260*/  CS2R R20, SRZ ;  /* 0x0000000000147805 */ /* 0x000fe4000001ff00 */
[----:B------:R-:W3:Y:S04]  /*0270*/  @!P0 LDG.E.EL R10, desc[UR4][R22.64] ;  /* 0x00000004160a8981 */ /* 0x000ee8000c2e1900 */
[----:B------:R-:W3:Y:S04]  /*0280*/  @!P0 LDG.E.EL R20, desc[UR4][R8.64] ;  /* 0x0000000408148981 */ /* 0x000ee8000c2e1900 */
[----:B------:R0:W3:Y:S04]  /*0290*/  @!P0 LDG.E.EL R21, desc[UR4][R8.64] ;  /* 0x0000000408158981 */ /* 0x0000e8000c2e1900 */
[----:B------:R-:W3:Y:S04]  /*02a0*/  @!P0 LDG.E.EL R19, desc[UR4][R6.64] ;  /* 0x0000000406138981 */ /* 0x000ee8000c2e1900 */
[----:B------:R1:W3:Y:S01]  /*02b0*/  @!P0 LDG.E.EL R18, desc[UR4][R6.64] ;  /* 0x0000000406128981 */ /* 0x0002e2000c2e1900 */
[----:B0-----:R-:W-:Y:S01]  /*02c0*/  HFMA2.MMA R8, -RZ, RZ, 1.625, 0 ;  /* 0x3e800000ff087435 */ /* 0x001fe200000001ff */
[----:B-1----:R-:W0:Y:S02]  /*02d0*/  LDC.64 R6, c[0x0][0x240] ;  /* 0x00009000ff067b82 */ /* 0x002e240000000a00 */
[----:B0-----:R-:W-:-:S04]  /*02e0*/  IMAD.WIDE R6, R0, 0x4, R6 ;  /* 0x0000000400067825 */ /* 0x001fc800078e0206 */
[----:B--2---:R-:W-:Y:S01]  /*02f0*/  FADD R15, R15, 9.9999997473787516356e-06 ;  /* 0x3727c5ac0f0f7421 */ /* 0x004fe20000000000 */
[----:B------:R-:W-:-:S03]  /*0300*/  FADD R14, R14, 9.9999997473787516356e-06 ;  /* 0x3727c5ac0e0e7421 */ /* 0x000fc60000000000 */
[----:B------:R-:W0:Y:S08]  /*0310*/  MUFU.SQRT R16, R15 ;  /* 0x0000000f00107308 */ /* 0x000e300000002000 */
[----:B------:R-:W1:Y:S01]  /*0320*/  MUFU.SQRT R17, R14 ;  /* 0x0000000e00117308 */ /* 0x000e620000002000 */
[C---:B0-----:R-:W-:Y:S02]  /*0330*/  FSETP.GT.AND P1, PT, R16.reuse, 8.50705917302346158658e+37, PT ;  /* 0x7e8000001000780b */ /* 0x041fe40003f24000 */
[----:B------:R-:W-:-:S02]  /*0340*/  FSETP.GEU.AND P3, PT, R16, 1.175494350822287508e-38, PT ;  /* 0x008000001000780b */ /* 0x000fc40003f6e000 */
[C---:B-1----:R-:W-:Y:S02]  /*0350*/  FSETP.GT.AND P2, PT, R17.reuse, 8.50705917302346158658e+37, PT ;  /* 0x7e8000001100780b */ /* 0x042fe40003f44000 */
[----:B------:R-:W-:-:S07]  /*0360*/  FSETP.GEU.AND P4, PT, R17, 1.175494350822287508e-38, PT ;  /* 0x008000001100780b */ /* 0x000fce0003f8e000 */
[----:B------:R-:W-:-:S04]  /*0370*/  @P1 FMUL R16, R16, 0.25 ;  /* 0x3e80000010101820 */ /* 0x000fc80000400000 */
[----:B------:R-:W-:Y:S01]  /*0380*/  @!P3 FMUL R16, R16, 16777216 ;  /* 0x4b8000001010b820 */ /* 0x000fe20000400000 */
[----:B------:R-:W-:-:S04]  /*0390*/  @P2 FMUL R17, R17, 0.25 ;  /* 0x3e80000011112820 */ /* 0x000fc80000400000 */
[----:B------:R-:W-:Y:S01]  /*03a0*/  @!P4 FMUL R17, R17, 16777216 ;  /* 0x4b8000001111c820 */ /* 0x000fe20000400000 */
[----:B------:R-:W0:Y:S01]  /*03b0*/  MUFU.RCP R16, R16 ;  /* 0x0000001000107308 */ /* 0x000e220000001000 */
[----:B------:R-:W-:-:S07]  /*03c0*/  FSEL R9, R8, 1, P1 ;  /* 0x3f80000008097808 */ /* 0x000fce0000800000 */
[----:B------:R-:W1:Y:S01]  /*03d0*/  MUFU.RCP R17, R17 ;  /* 0x0000001100117308 */ /* 0x000e620000001000 */
[----:B------:R-:W-:Y:S01]  /*03e0*/  FSEL R8, R8, 1, P2 ;  /* 0x3f80000008087808 */ /* 0x000fe20001000000 */
[----:B------:R-:W-:Y:S01]  /*03f0*/  @!P3 FMUL R9, R9, 16777216 ;  /* 0x4b8000000909b820 */ /* 0x000fe20000400000 */
[----:B---3--:R-:W-:Y:S01]  /*0400*/  FADD R3, R12, R3 ;  /* 0x000000030c037221 */ /* 0x008fe20000000000 */
[----:B----4-:R-:W-:Y:S02]  /*0410*/  FADD R2, R13, R2 ;  /* 0x000000020d027221 */ /* 0x010fe40000000000 */
[----:B------:R-:W-:Y:S01]  /*0420*/  @!P4 FMUL R8, R8, 16777216 ;  /* 0x4b8000000808c820 */ /* 0x000fe20000400000 */
[----:B0-----:R-:W-:Y:S01]  /*0430*/  FMUL R16, R16, R9 ;  /* 0x0000000910107220 */ /* 0x001fe20000400000 */
[----:B-----5:R-:W-:Y:S01]  /*0440*/  FADD R11, R2, -R11 ;  /* 0x8000000b020b7221 */ /* 0x020fe20000000000 */
[----:B------:R-:W-:Y:S01]  /*0450*/  FADD R10, R3, -R10 ;  /* 0x8000000a030a7221 */ /* 0x000fe20000000000 */
[----:B-1----:R-:W-:-:S02]  /*0460*/  FMUL R9, R17, R8 ;  /* 0x0000000811097220 */ /* 0x002fc40000400000 */
[----:B------:R-:W-:Y:S02]  /*0470*/  FMUL R16, R11, R16 ;  /* 0x000000100b107220 */ /* 0x000fe40000400000 */
[----:B------:R-:W-:Y:S02]  /*0480*/  FMUL R9, R10, R9 ;  /* 0x000000090a097220 */ /* 0x000fe40000400000 */
[----:B------:R-:W-:Y:S02]  /*0490*/  FFMA R16, R16, R20, R19 ;  /* 0x0000001410107223 */ /* 0x000fe40000000013 */
[----:B------:R-:W-:-:S03]  /*04a0*/  FFMA R9, R9, R21, R18 ;  /* 0x0000001509097223 */ /* 0x000fc60000000012 */
[C---:B------:R-:W-:Y:S02]  /*04b0*/  FSETP.GEU.AND P1, PT, R16.reuse, RZ, PT ;  /* 0x000000ff1000720b */ /* 0x040fe40003f2e000 */
[C---:B------:R-:W-:Y:S02]  /*04c0*/  FSETP.GEU.AND P2, PT, R9.reuse, RZ, PT ;  /* 0x000000ff0900720b */ /* 0x040fe40003f4e000 */
[----:B------:R-:W-:Y:S02]  /*04d0*/  FSEL R16, R16, RZ, P1 ;  /* 0x000000ff10107208 */ /* 0x000fe40000800000 */
[----:B------:R-:W-:Y:S01]  /*04e0*/  FSEL R9, R9, RZ, P2 ;  /* 0x000000ff09097208 */ /* 0x000fe20001000000 */
[----:B------:R0:W-:Y:S02]  /*04f0*/  @!P0 STG.E.64 desc[UR4][R4.64], R2 ;  /* 0x0000000204008986 */ /* 0x0001e4000c101b04 */
[----:B------:R-:W-:Y:S02]  /*0500*/  FADD R8, R16, R16 ;  /* 0x0000001010087221 */ /* 0x000fe40000000000 */
[----:B------:R-:W-:Y:S01]  /*0510*/  FADD R9, R9, R9 ;  /* 0x0000000909097221 */ /* 0x000fe20000000000 */
[----:B0-----:R-:W-:Y:S06]  /*0520*/  @P0 EXIT ;  /* 0x000000000000094d */ /* 0x001fec0003800000 */
[----:B------:R-:W-:Y:S01]  /*0530*/  STG.E.64 desc[UR4][R6.64], R8 ;  /* 0x0000000806007986 */ /* 0x000fe2000c101b04 */
[----:B------:R-:W-:Y:S05]  /*0540*/  EXIT ;  /* 0x000000000000794d */ /* 0x000fea0003800000 */
.L_x_0:
[----:B------:R-:W-:-:S00]  /*0550*/  BRA `(.L_x_0) ;  /* 0xfffffffc00fc7947 */ /* 0x000fc0000383ffff */
[----:B------:R-:W-:-:S00]  /*0560*/  NOP ;  /* 0x0000000000007918 */ /* 0x000fc00000000000 */
        /* <DEDUP_REMOVED lines=9> */
.L_x_1:


//--------------------- .nv.global.init           --------------------------
	.section	.nv.global.init,"aw",@progbits
.nv.global.init:
	.type		_$_str,@object
	.size		_$_str,(_$_str_$_2 - _$_str)
_$_str:
        /*0000*/ 	.byte	0x5f, 0x5f, 0x43, 0x55, 0x44, 0x41, 0x5f, 0x46, 0x54, 0x5a, 0x00
	.type		_$_str_$_2,@object
	.size		_$_str_$_2,(.L_1 - _$_str_$_2)
_$_str_$_2:
        /*000b*/ 	.byte	0x5f, 0x5f, 0x43, 0x55, 0x44, 0x41, 0x5f, 0x50, 0x52, 0x45, 0x43, 0x5f, 0x53, 0x51, 0x52, 0x54
        /*001b*/ 	.byte	0x00
.L_1:


//--------------------- .nv.constant0.triton_poi_fused__native_batch_norm_legit_no_training_add_convolution_relu_1 --------------------------
	.section	.nv.constant0.triton_poi_fused__native_batch_norm_legit_no_training_add_convolution_relu_1,"a",@progbits
	.sectionflags	@""
	.align	4
.nv.constant0.triton_poi_fused__native_batch_norm_legit_no_training_add_convolution_relu_1:
	.zero		588
